	.headerflags	@"EF_CUDA_TEXMODE_UNIFIED EF_CUDA_64BIT_ADDRESS EF_CUDA_ACCELERATORS EF_CUDA_SM90 EF_CUDA_VIRTUAL_SM(EF_CUDA_SM90)"
	.elftype	@"ET_EXEC"


//--------------------- .nv.info                  --------------------------
	.section	.nv.info,"",@"SHT_CUDA_INFO"
	.align	4


	//----- nvinfo : EIATTR_REGCOUNT
	.align		4
        /*0000*/ 	.byte	0x04, 0x2f
        /*0002*/ 	.short	(.L_2 - .L_1)
	.align		4
.L_1:
        /*0004*/ 	.word	index@(triton_poi_fused_cat_36)
        /*0008*/ 	.word	0x0000000f


	//----- nvinfo : EIATTR_MIN_STACK_SIZE
	.align		4
.L_2:
        /*000c*/ 	.byte	0x04, 0x12
        /*000e*/ 	.short	(.L_4 - .L_3)
	.align		4
.L_3:
        /*0010*/ 	.word	index@(triton_poi_fused_cat_36)
        /*0014*/ 	.word	0x00000000


	//----- nvinfo : EIATTR_FRAME_SIZE
	.align		4
.L_4:
        /*0018*/ 	.byte	0x04, 0x11
        /*001a*/ 	.short	(.L_6 - .L_5)
	.align		4
.L_5:
        /*001c*/ 	.word	index@(triton_poi_fused_cat_36)
        /*0020*/ 	.word	0x00000000


	//----- nvinfo : EIATTR_MIN_STACK_SIZE
	.align		4
.L_6:
        /*0024*/ 	.byte	0x04, 0x12
        /*0026*/ 	.short	(.L_8 - .L_7)
	.align		4
.L_7:
        /*0028*/ 	.word	index@(triton_poi_fused_cat_36)
        /*002c*/ 	.word	0x00000000
.L_8:


//--------------------- .nv.info.triton_poi_fused_cat_36 --------------------------
	.section	.nv.info.triton_poi_fused_cat_36,"",@"SHT_CUDA_INFO"
	.sectionflags	@""
	.align	4


	//----- nvinfo : EIATTR_CUDA_API_VERSION
	.align		4
        /*0000*/ 	.byte	0x04, 0x37
        /*0002*/ 	.short	(.L_10 - .L_9)
.L_9:
        /*0004*/ 	.word	0x0000007c


	//----- nvinfo : EIATTR_KPARAM_INFO
	.align		4
.L_10:
        /*0008*/ 	.byte	0x04, 0x17
        /*000a*/ 	.short	(.L_12 - .L_11)
.L_11:
        /*000c*/ 	.word	0x00000000
        /*0010*/ 	.short	0x0003
        /*0012*/ 	.short	0x0018
        /*0014*/ 	.byte	0x00, 0xf0, 0x11, 0x00


	//----- nvinfo : EIATTR_KPARAM_INFO
	.align		4
.L_12:
        /*0018*/ 	.byte	0x04, 0x17
        /*001a*/ 	.short	(.L_14 - .L_13)
.L_13:
        /*001c*/ 	.word	0x00000000
        /*0020*/ 	.short	0x0002
        /*0022*/ 	.short	0x0010
        /*0024*/ 	.byte	0x00, 0xf4, 0x21, 0x00


	//----- nvinfo : EIATTR_KPARAM_INFO
	.align		4
.L_14:
        /*0028*/ 	.byte	0x04, 0x17
        /*002a*/ 	.short	(.L_16 - .L_15)
.L_15:
        /*002c*/ 	.word	0x00000000
        /*0030*/ 	.short	0x0001
        /*0032*/ 	.short	0x0008
        /*0034*/ 	.byte	0x00, 0xf4, 0x21, 0x00


	//----- nvinfo : EIATTR_KPARAM_INFO
	.align		4
.L_16:
        /*0038*/ 	.byte	0x04, 0x17
        /*003a*/ 	.short	(.L_18 - .L_17)
.L_17:
        /*003c*/ 	.word	0x00000000
        /*0040*/ 	.short	0x0000
        /*0042*/ 	.short	0x0000
        /*0044*/ 	.byte	0x00, 0xf4, 0x21, 0x00


	//----- nvinfo : EIATTR_SPARSE_MMA_MASK
	.align		4
.L_18:
        /*0048*/ 	.byte	0x03, 0x50
        /*004a*/ 	.short	0x0000


	//----- nvinfo : EIATTR_MAXREG_COUNT
	.align		4
        /*004c*/ 	.byte	0x03, 0x1b
        /*004e*/ 	.short	0x00ff


	//----- nvinfo : EIATTR_EXIT_INSTR_OFFSETS
	.align		4
        /*0050*/ 	.byte	0x04, 0x1c
        /*0052*/ 	.short	(.L_20 - .L_19)


	//   ....[0]....
.L_19:
        /*0054*/ 	.word	0x000009b0


	//----- nvinfo : EIATTR_REQNTID
	.align		4
.L_20:
        /*0058*/ 	.byte	0x04, 0x10
        /*005a*/ 	.short	(.L_22 - .L_21)
.L_21:
        /*005c*/ 	.word	0x00000080
        /*0060*/ 	.word	0x00000001
        /*0064*/ 	.word	0x00000001


	//----- nvinfo : EIATTR_CRS_STACK_SIZE
	.align		4
.L_22:
        /*0068*/ 	.byte	0x04, 0x1e
        /*006a*/ 	.short	(.L_24 - .L_23)
.L_23:
        /*006c*/ 	.word	0x00000000


	//----- nvinfo : EIATTR_CBANK_PARAM_SIZE
	.align		4
.L_24:
        /*0070*/ 	.byte	0x03, 0x19
        /*0072*/ 	.short	0x001c


	//----- nvinfo : EIATTR_PARAM_CBANK
	.align		4
        /*0074*/ 	.byte	0x04, 0x0a
        /*0076*/ 	.short	(.L_26 - .L_25)
	.align		4
.L_25:
        /*0078*/ 	.word	index@(.nv.constant0.triton_poi_fused_cat_36)
        /*007c*/ 	.short	0x0210
        /*007e*/ 	.short	0x001c


	//----- nvinfo : EIATTR_SW_WAR
	.align		4
.L_26:
        /*0080*/ 	.byte	0x04, 0x36
        /*0082*/ 	.short	(.L_28 - .L_27)
.L_27:
        /*0084*/ 	.word	0x00000008
.L_28:


//--------------------- .nv.callgraph             --------------------------
	.section	.nv.callgraph,"",@"SHT_CUDA_CALLGRAPH"
	.align	4
	.sectionentsize	8
	.align		4
        /*0000*/ 	.word	0x00000000
	.align		4
        /*0004*/ 	.word	0xffffffff
	.align		4
        /*0008*/ 	.word	0x00000000
	.align		4
        /*000c*/ 	.word	0xfffffffe
	.align		4
        /*0010*/ 	.word	0x00000000
	.align		4
        /*0014*/ 	.word	0xfffffffd
	.align		4
        /*0018*/ 	.word	0x00000000
	.align		4
        /*001c*/ 	.word	0xfffffffc


//--------------------- .nv.constant4             --------------------------
	.section	.nv.constant4,"a",@progbits
	.align	8
	.align		8
.nv.constant4:
        /*0000*/ 	.dword	_$_str


//--------------------- .text.triton_poi_fused_cat_36 --------------------------
	.section	.text.triton_poi_fused_cat_36,"ax",@progbits
	.align	128
        .global         triton_poi_fused_cat_36
        .type           triton_poi_fused_cat_36,@function
        .size           triton_poi_fused_cat_36,(.L_x_15 - triton_poi_fused_cat_36)
        .other          triton_poi_fused_cat_36,@"STO_CUDA_ENTRY STV_DEFAULT"
triton_poi_fused_cat_36:
.text.triton_poi_fused_cat_36:
[----:B------:R-:W0:Y:S02]  /*0000*/  LDC R1, c[0x0][0x28] ;  /* 0x00000a00ff017b82 */ /* 0x000e240000000800 */
[----:B------:R-:W1:Y:S01]  /*0010*/  S2R R2, SR_TID.X ;  /* 0x0000000000027919 */ /* 0x000e620000002100 */
[----:B------:R-:W-:Y:S01]  /*0020*/  ULDC.64 UR4, c[0x0][0x208] ;  /* 0x0000820000047ab9 */ /* 0x000fe20000000a00 */
[----:B------:R-:W-:Y:S01]  /*0030*/  BSSY B0, `(.L_x_0) ;  /* 0x0000010000007945 */ /* 0x000fe20003800000 */
[----:B------:R-:W-:Y:S01]  /*0040*/  HFMA2.MMA R5, -RZ, RZ, 0, 0 ;  /* 0x00000000ff057435 */ /* 0x000fe200000001ff */
[----:B------:R-:W2:Y:S01]  /*0050*/  S2R R3, SR_CTAID.X ;  /* 0x0000000000037919 */ /* 0x000ea20000002500 */
[----:B-1----:R-:W-:-:S04]  /*0060*/  LOP3.LUT R2, R2, 0x7f, RZ, 0xc0, !PT ;  /* 0x0000007f02027812 */ /* 0x002fc800078ec0ff */
[----:B--2---:R-:W-:-:S04]  /*0070*/  LEA R2, R3, R2, 0x7 ;  /* 0x0000000203027211 */ /* 0x004fc800078e38ff */
[----:B------:R-:W-:-:S04]  /*0080*/  SHF.R.S32.HI R3, RZ, 0x1f, R2 ;  /* 0x0000001fff037819 */ /* 0x000fc80000011402 */
[----:B------:R-:W-:-:S04]  /*0090*/  LEA.HI R0, R3, R2, RZ, 0xa ;  /* 0x0000000203007211 */ /* 0x000fc800078f50ff */
[----:B------:R-:W-:Y:S02]  /*00a0*/  LOP3.LUT R3, R0, 0xfffffc00, RZ, 0xc0, !PT ;  /* 0xfffffc0000037812 */ /* 0x000fe400078ec0ff */
[----:B------:R-:W-:Y:S02]  /*00b0*/  SHF.R.S32.HI R4, RZ, 0xa, R0 ;  /* 0x0000000aff047819 */ /* 0x000fe40000011400 */
[----:B------:R-:W-:-:S04]  /*00c0*/  IADD3 R3, R2, -R3, RZ ;  /* 0x8000000302037210 */ /* 0x000fc80007ffe0ff */
[----:B------:R-:W-:Y:S02]  /*00d0*/  ISETP.GE.AND P0, PT, R3, 0x200, PT ;  /* 0x000002000300780c */ /* 0x000fe40003f06270 */
[----:B------:R-:W-:-:S11]  /*00e0*/  LEA R4, R4, R3, 0x9 ;  /* 0x0000000304047211 */ /* 0x000fd600078e48ff */
[----:B------:R-:W-:Y:S05]  /*00f0*/  @P0 BRA `(.L_x_1) ;  /* 0x00000000000c0947 */ /* 0x000fea0003800000 */
[----:B------:R-:W1:Y:S02]  /*0100*/  LDC.64 R6, c[0x0][0x210] ;  /* 0x00008400ff067b82 */ /* 0x000e640000000a00 */
[----:B-1----:R-:W-:-:S05]  /*0110*/  IMAD.WIDE R6, R4, 0x4, R6 ;  /* 0x0000000404067825 */ /* 0x002fca00078e0206 */
[----:B------:R1:W5:Y:S02]  /*0120*/  LDG.E.EL R5, desc[UR4][R6.64] ;  /* 0x0000000406057981 */ /* 0x000364000c2e1900 */
.L_x_1:
[----:B------:R-:W-:Y:S05]  /*0130*/  BSYNC B0 ;  /* 0x0000000000007941 */ /* 0x000fea0003800000 */
.L_x_0:
[----:B-----5:R-:W-:Y:S01]  /*0140*/  SEL R5, R5, RZ, !P0 ;  /* 0x000000ff05057207 */ /* 0x020fe20004000000 */
[----:B------:R-:W-:Y:S01]  /*0150*/  BSSY B0, `(.L_x_2) ;  /* 0x0000024000007945 */ /* 0x000fe20003800000 */
[----:B------:R-:W-:-:S03]  /*0160*/  MOV R11, 0x3e800000 ;  /* 0x3e800000000b7802 */ /* 0x000fc60000000f00 */
[----:B------:R-:W-:-:S05]  /*0170*/  FMUL R0, R5, 1.4426950216293334961 ;  /* 0x3fb8aa3b05007820 */ /* 0x000fca0000400000 */
[----:B------:R-:W-:-:S13]  /*0180*/  FSETP.GEU.AND P1, PT, R0, -126, PT ;  /* 0xc2fc00000000780b */ /* 0x000fda0003f2e000 */
[----:B------:R-:W-:-:S04]  /*0190*/  @!P1 FMUL R0, R0, 0.5 ;  /* 0x3f00000000009820 */ /* 0x000fc80000400000 */
[----:B-1----:R-:W1:Y:S02]  /*01a0*/  MUFU.EX2 R7, R0 ;  /* 0x0000000000077308 */ /* 0x002e640000000800 */
[----:B-1----:R-:W-:Y:S01]  /*01b0*/  @!P1 FMUL R7, R7, R7 ;  /* 0x0000000707079220 */ /* 0x002fe20000400000 */
[----:B------:R-:W-:-:S03]  /*01c0*/  FSETP.GT.AND P1, PT, R5, 20, PT ;  /* 0x41a000000500780b */ /* 0x000fc60003f24000 */
[C---:B------:R-:W-:Y:S01]  /*01d0*/  FADD.FTZ.RZ R6, R7.reuse, 1 ;  /* 0x3f80000007067421 */ /* 0x040fe2000001c000 */
[----:B------:R-:W-:-:S04]  /*01e0*/  ISETP.GE.U32.AND P2, PT, R7, 0x7f800000, PT ;  /* 0x7f8000000700780c */ /* 0x000fc80003f46070 */
[----:B------:R-:W-:-:S04]  /*01f0*/  IADD3 R6, R6, -0x3f400000, RZ ;  /* 0xc0c0000006067810 */ /* 0x000fc80007ffe0ff */
[----:B------:R-:W-:-:S04]  /*0200*/  LOP3.LUT R8, R6, 0xff800000, RZ, 0xc0, !PT ;  /* 0xff80000006087812 */ /* 0x000fc800078ec0ff */
[----:B------:R-:W-:Y:S02]  /*0210*/  IADD3 R6, -R8, 0x40800000, RZ ;  /* 0x4080000008067810 */ /* 0x000fe40007ffe1ff */
[----:B------:R-:W-:Y:S02]  /*0220*/  IADD3 R9, R7, -R8, RZ ;  /* 0x8000000807097210 */ /* 0x000fe40007ffe0ff */
[----:B------:R-:W-:Y:S01]  /*0230*/  I2FP.F32.S32 R8, R8 ;  /* 0x0000000800087245 */ /* 0x000fe20000201400 */
[----:B------:R-:W-:Y:S01]  /*0240*/  FFMA.FTZ R10, R6, R11, -1 ;  /* 0xbf800000060a7423 */ /* 0x000fe2000001000b */
[----:B------:R-:W-:-:S03]  /*0250*/  HFMA2.MMA R6, -RZ, RZ, 1.3056640625, -1.8671875 ;  /* 0x3d39bf78ff067435 */ /* 0x000fc600000001ff */
[----:B------:R-:W-:Y:S01]  /*0260*/  FADD R9, R9, R10 ;  /* 0x0000000a09097221 */ /* 0x000fe20000000000 */
[----:B------:R-:W-:-:S06]  /*0270*/  FMUL R8, R8, 1.1920928955078125e-07 ;  /* 0x3400000008087820 */ /* 0x000fcc0000400000 */
[----:B------:R-:W-:-:S04]  /*0280*/  FFMA.FTZ R0, R9, -R6, 0.10546888411045074463 ;  /* 0x3dd8001209007423 */ /* 0x000fc80000010806 */
[----:B------:R-:W-:-:S04]  /*0290*/  FFMA.FTZ R0, R9, R0, -0.13229703903198242188 ;  /* 0xbe0778e009007423 */ /* 0x000fc80000010000 */
[----:B------:R-:W-:-:S04]  /*02a0*/  FFMA.FTZ R0, R9, R0, 0.14491446316242218018 ;  /* 0x3e14647509007423 */ /* 0x000fc80000010000 */
[----:B------:R-:W-:-:S04]  /*02b0*/  FFMA.FTZ R0, R9, R0, -0.16641564667224884033 ;  /* 0xbe2a68dd09007423 */ /* 0x000fc80000010000 */
[----:B------:R-:W-:-:S04]  /*02c0*/  FFMA.FTZ R0, R9, R0, 0.19988867640495300293 ;  /* 0x3e4caf9e09007423 */ /* 0x000fc80000010000 */
[----:B------:R-:W-:-:S04]  /*02d0*/  FFMA.FTZ R0, R9, R0, -0.25000196695327758789 ;  /* 0xbe80004209007423 */ /* 0x000fc80000010000 */
[----:B------:R-:W-:-:S04]  /*02e0*/  FFMA.FTZ R0, R9, R0, 0.33333510160446166992 ;  /* 0x3eaaaae609007423 */ /* 0x000fc80000010000 */
[----:B------:R-:W-:-:S04]  /*02f0*/  FFMA.FTZ R0, R9, R0, -0.5 ;  /* 0xbf00000009007423 */ /* 0x000fc80000010000 */
[----:B------:R-:W-:-:S04]  /*0300*/  FMUL R0, R9, R0 ;  /* 0x0000000009007220 */ /* 0x000fc80000400000 */
[----:B------:R-:W-:-:S04]  /*0310*/  FFMA.FTZ R9, R9, R0, R9 ;  /* 0x0000000009097223 */ /* 0x000fc80000010009 */
[----:B------:R-:W-:Y:S01]  /*0320*/  FFMA.FTZ R8, R8, 0.69314718246459960938, R9 ;  /* 0x3f31721808087823 */ /* 0x000fe20000010009 */
[----:B------:R-:W-:Y:S06]  /*0330*/  @!P2 BRA `(.L_x_3) ;  /* 0x000000000014a947 */ /* 0x000fec0003800000 */
[C---:B------:R-:W-:Y:S02]  /*0340*/  ISETP.GE.AND P2, PT, R7.reuse, -0x407fffff, PT ;  /* 0xbf8000010700780c */ /* 0x040fe40003f46270 */
[----:B------:R-:W-:-:S11]  /*0350*/  FSETP.NEU.AND P3, PT, R7, RZ, PT ;  /* 0x000000ff0700720b */ /* 0x000fd60003f6d000 */
[----:B------:R-:W-:-:S05]  /*0360*/  @P2 MOV R0, 0x7f800000 ;  /* 0x7f80000000002802 */ /* 0x000fca0000000f00 */
[----:B------:R-:W-:-:S05]  /*0370*/  @P2 FFMA.FTZ R8, R7, R0, +INF ;  /* 0x7f80000007082423 */ /* 0x000fca0000010000 */
[----:B------:R-:W-:-:S07]  /*0380*/  FSEL R8, R8, -RZ, P3 ;  /* 0x800000ff08087208 */ /* 0x000fce0001800000 */
.L_x_3:
[----:B------:R-:W-:Y:S05]  /*0390*/  BSYNC B0 ;  /* 0x0000000000007941 */ /* 0x000fea0003800000 */
.L_x_2:
[----:B------:R-:W-:Y:S01]  /*03a0*/  FSEL R11, R5, R8, P1 ;  /* 0x00000008050b7208 */ /* 0x000fe20000800000 */
[----:B------:R-:W-:Y:S01]  /*03b0*/  BSSY B0, `(.L_x_4) ;  /* 0x0000016000007945 */ /* 0x000fe20003800000 */
[----:B------:R-:W-:-:S03]  /*03c0*/  SHF.R.S32.HI R9, RZ, 0x1f, R4 ;  /* 0x0000001fff097819 */ /* 0x000fc60000011404 */
[----:B------:R-:W-:-:S05]  /*03d0*/  FADD.FTZ R10, |R11|, -RZ ;  /* 0x800000ff0b0a7221 */ /* 0x000fca0000010200 */
[----:B------:R-:W-:-:S13]  /*03e0*/  FSETP.GE.AND P1, PT, R10, 0.60000002384185791016, PT ;  /* 0x3f19999a0a00780b */ /* 0x000fda0003f26000 */
[----:B------:R-:W-:Y:S05]  /*03f0*/  @!P1 BRA `(.L_x_5) ;  /* 0x0000000000289947 */ /* 0x000fea0003800000 */
[C---:B------:R-:W-:Y:S01]  /*0400*/  FMUL R0, R10.reuse, 2.8853900432586669922 ;  /* 0x4038aa3b0a007820 */ /* 0x040fe20000400000 */
[----:B------:R-:W-:Y:S02]  /*0410*/  MOV R8, 0x3f800000 ;  /* 0x3f80000000087802 */ /* 0x000fe40000000f00 */
[----:B------:R-:W-:-:S03]  /*0420*/  FSETP.GE.AND P1, PT, R10, 9.010913848876953125, PT ;  /* 0x41102cb40a00780b */ /* 0x000fc60003f26000 */
[----:B------:R-:W1:Y:S02]  /*0430*/  MUFU.EX2 R0, R0 ;  /* 0x0000000000007308 */ /* 0x000e640000000800 */
[----:B-1----:R-:W-:-:S06]  /*0440*/  FADD R7, R0, 1 ;  /* 0x3f80000000077421 */ /* 0x002fcc0000000000 */
[----:B------:R-:W1:Y:S02]  /*0450*/  MUFU.RCP R7, R7 ;  /* 0x0000000700077308 */ /* 0x000e640000001000 */
[----:B-1----:R-:W-:-:S05]  /*0460*/  FFMA.FTZ R8, R7, -2, R8 ;  /* 0xc000000007087823 */ /* 0x002fca0000010008 */
[----:B------:R-:W-:-:S04]  /*0470*/  FSEL R8, R8, 1, !P1 ;  /* 0x3f80000008087808 */ /* 0x000fc80004800000 */
[----:B------:R-:W-:Y:S01]  /*0480*/  LOP3.LUT R8, R8, 0x80000000, R11, 0xf8, !PT ;  /* 0x8000000008087812 */ /* 0x000fe200078ef80b */
[----:B------:R-:W-:Y:S06]  /*0490*/  BRA `(.L_x_6) ;  /* 0x00000000001c7947 */ /* 0x000fec0003800000 */
.L_x_5:
[----:B------:R-:W-:Y:S01]  /*04a0*/  HFMA2.MMA R0, -RZ, RZ, 1.125, -9232 ;  /* 0x3c80f082ff007435 */ /* 0x000fe200000001ff */
[----:B------:R-:W-:-:S09]  /*04b0*/  FMUL R7, R11, R11 ;  /* 0x0000000b0b077220 */ /* 0x000fd20000400000 */
[----:B------:R-:W-:-:S04]  /*04c0*/  FFMA.FTZ R0, R7, R0, -0.052303962409496307373 ;  /* 0xbd563cae07007423 */ /* 0x000fc80000010000 */
[----:B------:R-:W-:-:S04]  /*04d0*/  FFMA.FTZ R0, R7, R0, 0.1331529766321182251 ;  /* 0x3e08594107007423 */ /* 0x000fc80000010000 */
[----:B------:R-:W-:-:S04]  /*04e0*/  FFMA.FTZ R0, R7, R0, -0.33332768082618713379 ;  /* 0xbeaaa9ed07007423 */ /* 0x000fc80000010000 */
[----:B------:R-:W-:-:S04]  /*04f0*/  FFMA.FTZ R0, R7, R0, RZ ;  /* 0x0000000007007223 */ /* 0x000fc800000100ff */
[----:B------:R-:W-:-:S07]  /*0500*/  FFMA.FTZ R8, R11, R0, R11 ;  /* 0x000000000b087223 */ /* 0x000fce000001000b */
.L_x_6:
[----:B------:R-:W-:Y:S05]  /*0510*/  BSYNC B0 ;  /* 0x0000000000007941 */ /* 0x000fea0003800000 */
.L_x_4:
[----:B------:R-:W-:Y:S01]  /*0520*/  ISETP.GT.AND P1, PT, R3, 0x1ff, PT ;  /* 0x000001ff0300780c */ /* 0x000fe20003f24270 */
[----:B------:R-:W-:Y:S01]  /*0530*/  ULDC.64 UR6, c[0x0][0x218] ;  /* 0x0000860000067ab9 */ /* 0x000fe20000000a00 */
[----:B------:R-:W-:Y:S01]  /*0540*/  BSSY B0, `(.L_x_7) ;  /* 0x0000006000007945 */ /* 0x000fe20003800000 */
[C---:B------:R-:W-:Y:S02]  /*0550*/  LEA R10, P2, R4.reuse, UR6, 0x2 ;  /* 0x00000006040a7c11 */ /* 0x040fe4000f8410ff */
[----:B------:R-:W-:Y:S02]  /*0560*/  MOV R3, RZ ;  /* 0x000000ff00037202 */ /* 0x000fe40000000f00 */
[----:B------:R-:W-:-:S06]  /*0570*/  LEA.HI.X R11, R4, UR7, R9, 0x2, P2 ;  /* 0x00000007040b7c11 */ /* 0x000fcc00090f1409 */
[----:B------:R-:W-:Y:S05]  /*0580*/  @!P1 BRA `(.L_x_8) ;  /* 0x0000000000049947 */ /* 0x000fea0003800000 */
[----:B------:R1:W5:Y:S02]  /*0590*/  LDG.E.EL R3, desc[UR4][R10.64+-0x800] ;  /* 0xfff800040a037981 */ /* 0x000364000c2e1900 */
.L_x_8:
[----:B------:R-:W-:Y:S05]  /*05a0*/  BSYNC B0 ;  /* 0x0000000000007941 */ /* 0x000fea0003800000 */
.L_x_7:
[----:B-----5:R-:W-:Y:S01]  /*05b0*/  SEL R3, R3, RZ, P1 ;  /* 0x000000ff03037207 */ /* 0x020fe20000800000 */
[----:B------:R-:W-:Y:S04]  /*05c0*/  BSSY B0, `(.L_x_9) ;  /* 0x0000023000007945 */ /* 0x000fe80003800000 */
[----:B------:R-:W-:-:S05]  /*05d0*/  FMUL R4, R3, 1.4426950216293334961 ;  /* 0x3fb8aa3b03047820 */ /* 0x000fca0000400000 */
[----:B------:R-:W-:-:S13]  /*05e0*/  FSETP.GEU.AND P1, PT, R4, -126, PT ;  /* 0xc2fc00000400780b */ /* 0x000fda0003f2e000 */
[----:B------:R-:W-:-:S04]  /*05f0*/  @!P1 FMUL R4, R4, 0.5 ;  /* 0x3f00000004049820 */ /* 0x000fc80000400000 */
[----:B------:R-:W2:Y:S02]  /*0600*/  MUFU.EX2 R7, R4 ;  /* 0x0000000400077308 */ /* 0x000ea40000000800 */
[----:B--2---:R-:W-:Y:S01]  /*0610*/  @!P1 FMUL R7, R7, R7 ;  /* 0x0000000707079220 */ /* 0x004fe20000400000 */
[----:B------:R-:W-:-:S03]  /*0620*/  FSETP.GT.AND P1, PT, R3, 20, PT ;  /* 0x41a000000300780b */ /* 0x000fc60003f24000 */
[C---:B------:R-:W-:Y:S01]  /*0630*/  FADD.FTZ.RZ R0, R7.reuse, 1 ;  /* 0x3f80000007007421 */ /* 0x040fe2000001c000 */
[----:B------:R-:W-:-:S04]  /*0640*/  ISETP.GE.U32.AND P2, PT, R7, 0x7f800000, PT ;  /* 0x7f8000000700780c */ /* 0x000fc80003f46070 */
[----:B------:R-:W-:-:S04]  /*0650*/  IADD3 R0, R0, -0x3f400000, RZ ;  /* 0xc0c0000000007810 */ /* 0x000fc80007ffe0ff */
[----:B-1----:R-:W-:Y:S01]  /*0660*/  LOP3.LUT R10, R0, 0xff800000, RZ, 0xc0, !PT ;  /* 0xff800000000a7812 */ /* 0x002fe200078ec0ff */
[----:B------:R-:W-:-:S03]  /*0670*/  HFMA2.MMA R0, -RZ, RZ, 1.875, 0 ;  /* 0x3f800000ff007435 */ /* 0x000fc600000001ff */
[----:B------:R-:W-:Y:S02]  /*0680*/  IADD3 R11, -R10, 0x40800000, RZ ;  /* 0x408000000a0b7810 */ /* 0x000fe40007ffe1ff */
[----:B------:R-:W-:Y:S02]  /*0690*/  IADD3 R9, R7, -R10, RZ ;  /* 0x8000000a07097210 */ /* 0x000fe40007ffe0ff */
[----:B------:R-:W-:-:S03]  /*06a0*/  I2FP.F32.S32 R10, R10 ;  /* 0x0000000a000a7245 */ /* 0x000fc60000201400 */
[----:B------:R-:W-:Y:S02]  /*06b0*/  FFMA.FTZ R12, R11, 0.25, -R0 ;  /* 0x3e8000000b0c7823 */ /* 0x000fe40000010800 */
[----:B------:R-:W-:Y:S02]  /*06c0*/  FMUL R10, R10, 1.1920928955078125e-07 ;  /* 0x340000000a0a7820 */ /* 0x000fe40000400000 */
[----:B------:R-:W-:-:S04]  /*06d0*/  FADD R9, R9, R12 ;  /* 0x0000000c09097221 */ /* 0x000fc80000000000 */
        /* <DEDUP_REMOVED lines=17> */
.L_x_10:
[----:B------:R-:W-:Y:S05]  /*07f0*/  BSYNC B0 ;  /* 0x0000000000007941 */ /* 0x000fea0003800000 */
.L_x_9:
[----:B------:R-:W-:Y:S01]  /*0800*/  FSEL R10, R3, R10, P1 ;  /* 0x0000000a030a7208 */ /* 0x000fe20000800000 */
[----:B------:R-:W-:Y:S04]  /*0810*/  BSSY B0, `(.L_x_11) ;  /* 0x0000014000007945 */ /* 0x000fe80003800000 */
[----:B------:R-:W-:-:S05]  /*0820*/  FADD.FTZ R9, |R10|, -RZ ;  /* 0x800000ff0a097221 */ /* 0x000fca0000010200 */
[----:B------:R-:W-:-:S13]  /*0830*/  FSETP.GE.AND P1, PT, R9, 0.60000002384185791016, PT ;  /* 0x3f19999a0900780b */ /* 0x000fda0003f26000 */
[----:B------:R-:W-:Y:S05]  /*0840*/  @!P1 BRA `(.L_x_12) ;  /* 0x0000000000249947 */ /* 0x000fea0003800000 */
[C---:B------:R-:W-:Y:S01]  /*0850*/  FMUL R4, R9.reuse, 2.8853900432586669922 ;  /* 0x4038aa3b09047820 */ /* 0x040fe20000400000 */
[----:B------:R-:W-:-:S05]  /*0860*/  FSETP.GE.AND P1, PT, R9, 9.010913848876953125, PT ;  /* 0x41102cb40900780b */ /* 0x000fca0003f26000 */
[----:B------:R-:W1:Y:S02]  /*0870*/  MUFU.EX2 R4, R4 ;  /* 0x0000000400047308 */ /* 0x000e640000000800 */
[----:B-1----:R-:W-:-:S06]  /*0880*/  FADD R6, R4, 1 ;  /* 0x3f80000004067421 */ /* 0x002fcc0000000000 */
[----:B------:R-:W1:Y:S02]  /*0890*/  MUFU.RCP R7, R6 ;  /* 0x0000000600077308 */ /* 0x000e640000001000 */
[----:B-1----:R-:W-:-:S05]  /*08a0*/  FFMA.FTZ R7, R7, -2, R0 ;  /* 0xc000000007077823 */ /* 0x002fca0000010000 */
[----:B------:R-:W-:-:S04]  /*08b0*/  FSEL R7, R7, 1, !P1 ;  /* 0x3f80000007077808 */ /* 0x000fc80004800000 */
[----:B------:R-:W-:Y:S01]  /*08c0*/  LOP3.LUT R0, R7, 0x80000000, R10, 0xf8, !PT ;  /* 0x8000000007007812 */ /* 0x000fe200078ef80a */
[----:B------:R-:W-:Y:S06]  /*08d0*/  BRA `(.L_x_13) ;  /* 0x00000000001c7947 */ /* 0x000fec0003800000 */
.L_x_12:
[----:B------:R-:W-:Y:S01]  /*08e0*/  MOV R0, 0x3c80f082 ;  /* 0x3c80f08200007802 */ /* 0x000fe20000000f00 */
[----:B------:R-:W-:-:S04]  /*08f0*/  FMUL R7, R10, R10 ;  /* 0x0000000a0a077220 */ /* 0x000fc80000400000 */
[----:B------:R-:W-:-:S04]  /*0900*/  FFMA.FTZ R0, R7, R0, -0.052303962409496307373 ;  /* 0xbd563cae07007423 */ /* 0x000fc80000010000 */
[----:B------:R-:W-:-:S04]  /*0910*/  FFMA.FTZ R0, R7, R0, 0.1331529766321182251 ;  /* 0x3e08594107007423 */ /* 0x000fc80000010000 */
[----:B------:R-:W-:-:S04]  /*0920*/  FFMA.FTZ R0, R7, R0, -0.33332768082618713379 ;  /* 0xbeaaa9ed07007423 */ /* 0x000fc80000010000 */
[----:B------:R-:W-:-:S04]  /*0930*/  FFMA.FTZ R0, R7, R0, RZ ;  /* 0x0000000007007223 */ /* 0x000fc800000100ff */
[----:B------:R-:W-:-:S07]  /*0940*/  FFMA.FTZ R0, R10, R0, R10 ;  /* 0x000000000a007223 */ /* 0x000fce000001000a */
.L_x_13:
[----:B------:R-:W-:Y:S05]  /*0950*/  BSYNC B0 ;  /* 0x0000000000007941 */ /* 0x000fea0003800000 */
.L_x_11:
[----:B------:R-:W0:Y:S01]  /*0960*/  LDC.64 R6, c[0x0][0x220] ;  /* 0x00008800ff067b82 */ /* 0x000e220000000a00 */
[----:B------:R-:W-:Y:S01]  /*0970*/  FMUL R5, R5, R8 ;  /* 0x0000000805057220 */ /* 0x000fe20000400000 */
[----:B------:R-:W-:Y:S01]  /*0980*/  @P0 FMUL R5, R3, R0 ;  /* 0x0000000003050220 */ /* 0x000fe20000400000 */
[----:B0-----:R-:W-:-:S05]  /*0990*/  IMAD.WIDE R2, R2, 0x4, R6 ;  /* 0x0000000402027825 */ /* 0x001fca00078e0206 */
[----:B------:R-:W-:Y:S01]  /*09a0*/  STG.E desc[UR4][R2.64], R5 ;  /* 0x0000000502007986 */ /* 0x000fe2000c101904 */
[----:B------:R-:W-:Y:S05]  /*09b0*/  EXIT ;  /* 0x000000000000794d */ /* 0x000fea0003800000 */
.L_x_14:
[----:B------:R-:W-:-:S00]  /*09c0*/  BRA `(.L_x_14) ;  /* 0xfffffffc00fc7947 */ /* 0x000fc0000383ffff */
[----:B------:R-:W-:-:S00]  /*09d0*/  NOP ;  /* 0x0000000000007918 */ /* 0x000fc00000000000 */
        /* <DEDUP_REMOVED lines=10> */
.L_x_15:


//--------------------- .nv.global.init           --------------------------
	.section	.nv.global.init,"aw",@progbits
.nv.global.init:
	.type		_$_str,@object
	.size		_$_str,(.L_0 - _$_str)
_$_str:
        /*0000*/ 	.byte	0x5f, 0x5f, 0x43, 0x55, 0x44, 0x41, 0x5f, 0x46, 0x54, 0x5a, 0x00
.L_0:


//--------------------- .nv.constant0.triton_poi_fused_cat_36 --------------------------
	.section	.nv.constant0.triton_poi_fused_cat_36,"a",@progbits
	.sectionflags	@""
	.align	4
.nv.constant0.triton_poi_fused_cat_36:
	.zero		556
